//
// Generated by NVIDIA NVVM Compiler
//
// Compiler Build ID: CL-36424714
// Cuda compilation tools, release 13.0, V13.0.88
// Based on NVVM 20.0.0
//

.version 9.0
.target sm_100
.address_size 64

	// .globl	_Z33Max_Interleaved_Addressing_GlobalPfi
// _ZZ33Max_Interleaved_Addressing_SharedPfiE5sdata has been demoted
// _ZZ32Max_Sequential_Addressing_SharedPfiE5sdata has been demoted

.visible .entry _Z33Max_Interleaved_Addressing_GlobalPfi(
	.param .u64 .ptr .align 1 _Z33Max_Interleaved_Addressing_GlobalPfi_param_0,
	.param .u32 _Z33Max_Interleaved_Addressing_GlobalPfi_param_1
)
{
	.reg .pred 	%p<7>;
	.reg .b32 	%r<12>;
	.reg .b32 	%f<4>;
	.reg .b64 	%rd<7>;

	ld.param.u64 	%rd2, [_Z33Max_Interleaved_Addressing_GlobalPfi_param_0];
	ld.param.u32 	%r4, [_Z33Max_Interleaved_Addressing_GlobalPfi_param_1];
	mov.u32 	%r5, %ntid.x;
	mov.u32 	%r6, %ctaid.x;
	mov.u32 	%r7, %tid.x;
	mad.lo.s32 	%r1, %r5, %r6, %r7;
	setp.ge.s32 	%p1, %r1, %r4;
	setp.lt.s32 	%p2, %r4, 2;
	or.pred  	%p3, %p1, %p2;
	@%p3 bra 	$L__BB0_5;
	cvta.to.global.u64 	%rd3, %rd2;
	mul.wide.s32 	%rd4, %r1, 4;
	add.s64 	%rd1, %rd3, %rd4;
	mov.b32 	%r11, 1;
$L__BB0_2:
	shl.b32 	%r3, %r11, 1;
	add.s32 	%r9, %r3, -1;
	and.b32  	%r10, %r9, %r1;
	setp.ne.s32 	%p4, %r10, 0;
	@%p4 bra 	$L__BB0_4;
	ld.global.f32 	%f1, [%rd1];
	mul.wide.s32 	%rd5, %r11, 4;
	add.s64 	%rd6, %rd1, %rd5;
	ld.global.f32 	%f2, [%rd6];
	setp.lt.f32 	%p5, %f1, %f2;
	selp.f32 	%f3, %f2, %f1, %p5;
	st.global.f32 	[%rd1], %f3;
$L__BB0_4:
	bar.sync 	0;
	setp.lt.s32 	%p6, %r3, %r4;
	mov.u32 	%r11, %r3;
	@%p6 bra 	$L__BB0_2;
$L__BB0_5:
	ret;

}
	// .globl	_Z33Max_Interleaved_Addressing_SharedPfi
.visible .entry _Z33Max_Interleaved_Addressing_SharedPfi(
	.param .u64 .ptr .align 1 _Z33Max_Interleaved_Addressing_SharedPfi_param_0,
	.param .u32 _Z33Max_Interleaved_Addressing_SharedPfi_param_1
)
{
	.reg .pred 	%p<7>;
	.reg .b32 	%r<17>;
	.reg .b32 	%f<6>;
	.reg .b64 	%rd<5>;
	// demoted variable
	.shared .align 4 .b8 _ZZ33Max_Interleaved_Addressing_SharedPfiE5sdata[4096];
	ld.param.u64 	%rd2, [_Z33Max_Interleaved_Addressing_SharedPfi_param_0];
	ld.param.u32 	%r7, [_Z33Max_Interleaved_Addressing_SharedPfi_param_1];
	cvta.to.global.u64 	%rd1, %rd2;
	mov.u32 	%r1, %ntid.x;
	mov.u32 	%r8, %ctaid.x;
	mov.u32 	%r2, %tid.x;
	mad.lo.s32 	%r3, %r1, %r8, %r2;
	setp.ge.s32 	%p1, %r3, %r7;
	@%p1 bra 	$L__BB1_6;
	mul.wide.s32 	%rd3, %r3, 4;
	add.s64 	%rd4, %rd1, %rd3;
	ld.global.f32 	%f1, [%rd4];
	shl.b32 	%r9, %r2, 2;
	mov.u32 	%r10, _ZZ33Max_Interleaved_Addressing_SharedPfiE5sdata;
	add.s32 	%r4, %r10, %r9;
	st.shared.f32 	[%r4], %f1;
	bar.sync 	0;
	setp.lt.u32 	%p2, %r1, 2;
	@%p2 bra 	$L__BB1_6;
	mov.b32 	%r16, 1;
$L__BB1_3:
	shl.b32 	%r6, %r16, 1;
	add.s32 	%r12, %r6, -1;
	and.b32  	%r13, %r12, %r2;
	setp.ne.s32 	%p3, %r13, 0;
	@%p3 bra 	$L__BB1_5;
	ld.shared.f32 	%f2, [%r4];
	shl.b32 	%r14, %r16, 2;
	add.s32 	%r15, %r4, %r14;
	ld.shared.f32 	%f3, [%r15];
	setp.lt.f32 	%p4, %f2, %f3;
	selp.f32 	%f4, %f3, %f2, %p4;
	st.shared.f32 	[%r4], %f4;
$L__BB1_5:
	bar.sync 	0;
	setp.lt.u32 	%p5, %r6, %r1;
	mov.u32 	%r16, %r6;
	@%p5 bra 	$L__BB1_3;
$L__BB1_6:
	setp.ne.s32 	%p6, %r3, 0;
	@%p6 bra 	$L__BB1_8;
	ld.shared.f32 	%f5, [_ZZ33Max_Interleaved_Addressing_SharedPfiE5sdata];
	st.global.f32 	[%rd1], %f5;
$L__BB1_8:
	ret;

}
	// .globl	_Z32Max_Sequential_Addressing_SharedPfi
.visible .entry _Z32Max_Sequential_Addressing_SharedPfi(
	.param .u64 .ptr .align 1 _Z32Max_Sequential_Addressing_SharedPfi_param_0,
	.param .u32 _Z32Max_Sequential_Addressing_SharedPfi_param_1
)
{
	.reg .pred 	%p<7>;
	.reg .b32 	%r<14>;
	.reg .b32 	%f<6>;
	.reg .b64 	%rd<5>;
	// demoted variable
	.shared .align 4 .b8 _ZZ32Max_Sequential_Addressing_SharedPfiE5sdata[4096];
	ld.param.u64 	%rd2, [_Z32Max_Sequential_Addressing_SharedPfi_param_0];
	ld.param.u32 	%r7, [_Z32Max_Sequential_Addressing_SharedPfi_param_1];
	cvta.to.global.u64 	%rd1, %rd2;
	mov.u32 	%r13, %ntid.x;
	mov.u32 	%r8, %ctaid.x;
	mov.u32 	%r2, %tid.x;
	mad.lo.s32 	%r3, %r13, %r8, %r2;
	setp.ge.s32 	%p1, %r3, %r7;
	@%p1 bra 	$L__BB2_5;
	mul.wide.s32 	%rd3, %r3, 4;
	add.s64 	%rd4, %rd1, %rd3;
	ld.global.f32 	%f1, [%rd4];
	shl.b32 	%r9, %r2, 2;
	mov.u32 	%r10, _ZZ32Max_Sequential_Addressing_SharedPfiE5sdata;
	add.s32 	%r4, %r10, %r9;
	st.shared.f32 	[%r4], %f1;
	bar.sync 	0;
	setp.lt.u32 	%p2, %r13, 2;
	@%p2 bra 	$L__BB2_5;
$L__BB2_2:
	shr.u32 	%r6, %r13, 1;
	setp.ge.u32 	%p3, %r2, %r6;
	@%p3 bra 	$L__BB2_4;
	ld.shared.f32 	%f2, [%r4];
	shl.b32 	%r11, %r6, 2;
	add.s32 	%r12, %r4, %r11;
	ld.shared.f32 	%f3, [%r12];
	setp.lt.f32 	%p4, %f2, %f3;
	selp.f32 	%f4, %f3, %f2, %p4;
	st.shared.f32 	[%r4], %f4;
$L__BB2_4:
	bar.sync 	0;
	setp.gt.u32 	%p5, %r13, 3;
	mov.u32 	%r13, %r6;
	@%p5 bra 	$L__BB2_2;
$L__BB2_5:
	setp.ne.s32 	%p6, %r3, 0;
	@%p6 bra 	$L__BB2_7;
	ld.shared.f32 	%f5, [_ZZ32Max_Sequential_Addressing_SharedPfiE5sdata];
	st.global.f32 	[%rd1], %f5;
$L__BB2_7:
	ret;

}


// ===== COMPILED SASS (sm_100) =====

	.target	sm_100

	.elftype	@"ET_EXEC"


//--------------------- .note.nv.tkinfo           --------------------------
	.section	.note.nv.tkinfo,"",@"SHT_NOTE"
	.sectionflags	@"SHF_NOTE_NV_TKINFO"
	.tkinfo
        /*0018*/ 	.word	0x00000002
        /*0030*/ 	.string	""
        /*0030*/ 	.string	"ptxas"
        /*0030*/ 	.string	"Cuda compilation tools, release 13.0, V13.0.88"
        /*0030*/ 	.string	"Build cuda_13.0.r13.0/compiler.36424714_0"
        /*0030*/ 	.string	"-arch sm_100 -m 64 "



//--------------------- .note.nv.cuinfo           --------------------------
	.section	.note.nv.cuinfo,"",@"SHT_NOTE"
	.sectionflags	@"SHF_NOTE_NV_CUINFO"
        /*0018*/ 	.short	0x0002
        /*001a*/ 	.short	0x0064
        /*001c*/ 	.short	0x0082
	.zero		2


//--------------------- .nv.info                  --------------------------
	.section	.nv.info,"",@"SHT_CUDA_INFO"
	.align	4


	//----- nvinfo : EIATTR_REGCOUNT
	.align		4
        /*0000*/ 	.byte	0x04, 0x2f
        /*0002*/ 	.short	(.L_1 - .L_0)
	.align		4
.L_0:
        /*0004*/ 	.word	index@(_Z33Max_Interleaved_Addressing_GlobalPfi)
        /*0008*/ 	.word	0x0000000c


	//----- nvinfo : EIATTR_FRAME_SIZE
	.align		4
.L_1:
        /*000c*/ 	.byte	0x04, 0x11
        /*000e*/ 	.short	(.L_3 - .L_2)
	.align		4
.L_2:
        /*0010*/ 	.word	index@(_Z33Max_Interleaved_Addressing_GlobalPfi)
        /*0014*/ 	.word	0x00000000


	//----- nvinfo : EIATTR_REGCOUNT
	.align		4
.L_3:
        /*0018*/ 	.byte	0x04, 0x2f
        /*001a*/ 	.short	(.L_5 - .L_4)
	.align		4
.L_4:
        /*001c*/ 	.word	index@(_Z33Max_Interleaved_Addressing_SharedPfi)
        /*0020*/ 	.word	0x0000000b


	//----- nvinfo : EIATTR_FRAME_SIZE
	.align		4
.L_5:
        /*0024*/ 	.byte	0x04, 0x11
        /*0026*/ 	.short	(.L_7 - .L_6)
	.align		4
.L_6:
        /*0028*/ 	.word	index@(_Z33Max_Interleaved_Addressing_SharedPfi)
        /*002c*/ 	.word	0x00000000


	//----- nvinfo : EIATTR_REGCOUNT
	.align		4
.L_7:
        /*0030*/ 	.byte	0x04, 0x2f
        /*0032*/ 	.short	(.L_9 - .L_8)
	.align		4
.L_8:
        /*0034*/ 	.word	index@(_Z32Max_Sequential_Addressing_SharedPfi)
        /*0038*/ 	.word	0x00000009


	//----- nvinfo : EIATTR_FRAME_SIZE
	.align		4
.L_9:
        /*003c*/ 	.byte	0x04, 0x11
        /*003e*/ 	.short	(.L_11 - .L_10)
	.align		4
.L_10:
        /*0040*/ 	.word	index@(_Z32Max_Sequential_Addressing_SharedPfi)
        /*0044*/ 	.word	0x00000000


	//----- nvinfo : EIATTR_MIN_STACK_SIZE
	.align		4
.L_11:
        /*0048*/ 	.byte	0x04, 0x12
        /*004a*/ 	.short	(.L_13 - .L_12)
	.align		4
.L_12:
        /*004c*/ 	.word	index@(_Z32Max_Sequential_Addressing_SharedPfi)
        /*0050*/ 	.word	0x00000000


	//----- nvinfo : EIATTR_MIN_STACK_SIZE
	.align		4
.L_13:
        /*0054*/ 	.byte	0x04, 0x12
        /*0056*/ 	.short	(.L_15 - .L_14)
	.align		4
.L_14:
        /*0058*/ 	.word	index@(_Z33Max_Interleaved_Addressing_SharedPfi)
        /*005c*/ 	.word	0x00000000


	//----- nvinfo : EIATTR_MIN_STACK_SIZE
	.align		4
.L_15:
        /*0060*/ 	.byte	0x04, 0x12
        /*0062*/ 	.short	(.L_17 - .L_16)
	.align		4
.L_16:
        /*0064*/ 	.word	index@(_Z33Max_Interleaved_Addressing_GlobalPfi)
        /*0068*/ 	.word	0x00000000
.L_17:


//--------------------- .nv.compat                --------------------------
	.section	.nv.compat,"",@"SHT_CUDA_COMPAT_INFO"
	.align	4
        /*0000*/ 	.byte	0x02, 0x09, 0x00, 0x00, 0x02, 0x02, 0x01, 0x00, 0x02, 0x05, 0x05, 0x00, 0x03, 0x07, 0x01, 0x01
        /*0010*/ 	.byte	0x02, 0x03, 0x00, 0x00, 0x02, 0x06, 0x01, 0x00, 0x04, 0x0b, 0x08, 0x00, 0x09, 0x00, 0x00, 0x00
        /*0020*/ 	.byte	0x00, 0x00, 0x00, 0x00


//--------------------- .nv.info._Z32Max_Sequential_Addressing_SharedPfi --------------------------
	.section	.nv.info._Z32Max_Sequential_Addressing_SharedPfi,"",@"SHT_CUDA_INFO"
	.sectionflags	@""
	.align	4


	//----- nvinfo : EIATTR_CUDA_API_VERSION
	.align		4
        /*0000*/ 	.byte	0x04, 0x37
        /*0002*/ 	.short	(.L_19 - .L_18)
.L_18:
        /*0004*/ 	.word	0x00000082


	//----- nvinfo : EIATTR_KPARAM_INFO
	.align		4
.L_19:
        /*0008*/ 	.byte	0x04, 0x17
        /*000a*/ 	.short	(.L_21 - .L_20)
.L_20:
        /*000c*/ 	.word	0x00000000
        /*0010*/ 	.short	0x0001
        /*0012*/ 	.short	0x0008
        /*0014*/ 	.byte	0x00, 0xf0, 0x11, 0x00


	//----- nvinfo : EIATTR_KPARAM_INFO
	.align		4
.L_21:
        /*0018*/ 	.byte	0x04, 0x17
        /*001a*/ 	.short	(.L_23 - .L_22)
.L_22:
        /*001c*/ 	.word	0x00000000
        /*0020*/ 	.short	0x0000
        /*0022*/ 	.short	0x0000
        /*0024*/ 	.byte	0x00, 0xf5, 0x21, 0x00


	//----- nvinfo : EIATTR_SPARSE_MMA_MASK
	.align		4
.L_23:
        /*0028*/ 	.byte	0x03, 0x50
        /*002a*/ 	.short	0x0000


	//----- nvinfo : EIATTR_MAXREG_COUNT
	.align		4
        /*002c*/ 	.byte	0x03, 0x1b
        /*002e*/ 	.short	0x00ff


	//----- nvinfo : EIATTR_NUM_BARRIERS
	.align		4
        /*0030*/ 	.byte	0x02, 0x4c
        /*0032*/ 	.byte	0x01
	.zero		1


	//----- nvinfo : EIATTR_MERCURY_ISA_VERSION
	.align		4
        /*0034*/ 	.byte	0x03, 0x5f
        /*0036*/ 	.short	0x0101


	//----- nvinfo : EIATTR_VRC_CTA_INIT_COUNT
	.align		4
        /*0038*/ 	.byte	0x02, 0x4a
	.zero		1
	.zero		1


	//----- nvinfo : EIATTR_EXIT_INSTR_OFFSETS
	.align		4
        /*003c*/ 	.byte	0x04, 0x1c
        /*003e*/ 	.short	(.L_25 - .L_24)


	//   ....[0]....
.L_24:
        /*0040*/ 	.word	0x00000230


	//   ....[1]....
        /*0044*/ 	.word	0x000002a0


	//----- nvinfo : EIATTR_CRS_STACK_SIZE
	.align		4
.L_25:
        /*0048*/ 	.byte	0x04, 0x1e
        /*004a*/ 	.short	(.L_27 - .L_26)
.L_26:
        /*004c*/ 	.word	0x00000000


	//----- nvinfo : EIATTR_CBANK_PARAM_SIZE
	.align		4
.L_27:
        /*0050*/ 	.byte	0x03, 0x19
        /*0052*/ 	.short	0x000c


	//----- nvinfo : EIATTR_PARAM_CBANK
	.align		4
        /*0054*/ 	.byte	0x04, 0x0a
        /*0056*/ 	.short	(.L_29 - .L_28)
	.align		4
.L_28:
        /*0058*/ 	.word	index@(.nv.constant0._Z32Max_Sequential_Addressing_SharedPfi)
        /*005c*/ 	.short	0x0380
        /*005e*/ 	.short	0x000c


	//----- nvinfo : EIATTR_SW_WAR
	.align		4
.L_29:
        /*0060*/ 	.byte	0x04, 0x36
        /*0062*/ 	.short	(.L_31 - .L_30)
.L_30:
        /*0064*/ 	.word	0x00000008
.L_31:


//--------------------- .nv.info._Z33Max_Interleaved_Addressing_SharedPfi --------------------------
	.section	.nv.info._Z33Max_Interleaved_Addressing_SharedPfi,"",@"SHT_CUDA_INFO"
	.sectionflags	@""
	.align	4


	//----- nvinfo : EIATTR_CUDA_API_VERSION
	.align		4
        /*0000*/ 	.byte	0x04, 0x37
        /*0002*/ 	.short	(.L_33 - .L_32)
.L_32:
        /*0004*/ 	.word	0x00000082


	//----- nvinfo : EIATTR_KPARAM_INFO
	.align		4
.L_33:
        /*0008*/ 	.byte	0x04, 0x17
        /*000a*/ 	.short	(.L_35 - .L_34)
.L_34:
        /*000c*/ 	.word	0x00000000
        /*0010*/ 	.short	0x0001
        /*0012*/ 	.short	0x0008
        /*0014*/ 	.byte	0x00, 0xf0, 0x11, 0x00


	//----- nvinfo : EIATTR_KPARAM_INFO
	.align		4
.L_35:
        /*0018*/ 	.byte	0x04, 0x17
        /*001a*/ 	.short	(.L_37 - .L_36)
.L_36:
        /*001c*/ 	.word	0x00000000
        /*0020*/ 	.short	0x0000
        /*0022*/ 	.short	0x0000
        /*0024*/ 	.byte	0x00, 0xf5, 0x21, 0x00


	//----- nvinfo : EIATTR_SPARSE_MMA_MASK
	.align		4
.L_37:
        /*0028*/ 	.byte	0x03, 0x50
        /*002a*/ 	.short	0x0000


	//----- nvinfo : EIATTR_MAXREG_COUNT
	.align		4
        /*002c*/ 	.byte	0x03, 0x1b
        /*002e*/ 	.short	0x00ff


	//----- nvinfo : EIATTR_NUM_BARRIERS
	.align		4
        /*0030*/ 	.byte	0x02, 0x4c
        /*0032*/ 	.byte	0x01
	.zero		1


	//----- nvinfo : EIATTR_MERCURY_ISA_VERSION
	.align		4
        /*0034*/ 	.byte	0x03, 0x5f
        /*0036*/ 	.short	0x0101


	//----- nvinfo : EIATTR_VRC_CTA_INIT_COUNT
	.align		4
        /*0038*/ 	.byte	0x02, 0x4a
	.zero		1
	.zero		1


	//----- nvinfo : EIATTR_EXIT_INSTR_OFFSETS
	.align		4
        /*003c*/ 	.byte	0x04, 0x1c
        /*003e*/ 	.short	(.L_39 - .L_38)


	//   ....[0]....
.L_38:
        /*0040*/ 	.word	0x00000240


	//   ....[1]....
        /*0044*/ 	.word	0x000002b0


	//----- nvinfo : EIATTR_CRS_STACK_SIZE
	.align		4
.L_39:
        /*0048*/ 	.byte	0x04, 0x1e
        /*004a*/ 	.short	(.L_41 - .L_40)
.L_40:
        /*004c*/ 	.word	0x00000000


	//----- nvinfo : EIATTR_CBANK_PARAM_SIZE
	.align		4
.L_41:
        /*0050*/ 	.byte	0x03, 0x19
        /*0052*/ 	.short	0x000c


	//----- nvinfo : EIATTR_PARAM_CBANK
	.align		4
        /*0054*/ 	.byte	0x04, 0x0a
        /*0056*/ 	.short	(.L_43 - .L_42)
	.align		4
.L_42:
        /*0058*/ 	.word	index@(.nv.constant0._Z33Max_Interleaved_Addressing_SharedPfi)
        /*005c*/ 	.short	0x0380
        /*005e*/ 	.short	0x000c


	//----- nvinfo : EIATTR_SW_WAR
	.align		4
.L_43:
        /*0060*/ 	.byte	0x04, 0x36
        /*0062*/ 	.short	(.L_45 - .L_44)
.L_44:
        /*0064*/ 	.word	0x00000008
.L_45:


//--------------------- .nv.info._Z33Max_Interleaved_Addressing_GlobalPfi --------------------------
	.section	.nv.info._Z33Max_Interleaved_Addressing_GlobalPfi,"",@"SHT_CUDA_INFO"
	.sectionflags	@""
	.align	4


	//----- nvinfo : EIATTR_CUDA_API_VERSION
	.align		4
        /*0000*/ 	.byte	0x04, 0x37
        /*0002*/ 	.short	(.L_47 - .L_46)
.L_46:
        /*0004*/ 	.word	0x00000082


	//----- nvinfo : EIATTR_KPARAM_INFO
	.align		4
.L_47:
        /*0008*/ 	.byte	0x04, 0x17
        /*000a*/ 	.short	(.L_49 - .L_48)
.L_48:
        /*000c*/ 	.word	0x00000000
        /*0010*/ 	.short	0x0001
        /*0012*/ 	.short	0x0008
        /*0014*/ 	.byte	0x00, 0xf0, 0x11, 0x00


	//----- nvinfo : EIATTR_KPARAM_INFO
	.align		4
.L_49:
        /*0018*/ 	.byte	0x04, 0x17
        /*001a*/ 	.short	(.L_51 - .L_50)
.L_50:
        /*001c*/ 	.word	0x00000000
        /*0020*/ 	.short	0x0000
        /*0022*/ 	.short	0x0000
        /*0024*/ 	.byte	0x00, 0xf5, 0x21, 0x00


	//----- nvinfo : EIATTR_SPARSE_MMA_MASK
	.align		4
.L_51:
        /*0028*/ 	.byte	0x03, 0x50
        /*002a*/ 	.short	0x0000


	//----- nvinfo : EIATTR_MAXREG_COUNT
	.align		4
        /*002c*/ 	.byte	0x03, 0x1b
        /*002e*/ 	.short	0x00ff


	//----- nvinfo : EIATTR_NUM_BARRIERS
	.align		4
        /*0030*/ 	.byte	0x02, 0x4c
        /*0032*/ 	.byte	0x01
	.zero		1


	//----- nvinfo : EIATTR_MERCURY_ISA_VERSION
	.align		4
        /*0034*/ 	.byte	0x03, 0x5f
        /*0036*/ 	.short	0x0101


	//----- nvinfo : EIATTR_VRC_CTA_INIT_COUNT
	.align		4
        /*0038*/ 	.byte	0x02, 0x4a
	.zero		1
	.zero		1


	//----- nvinfo : EIATTR_EXIT_INSTR_OFFSETS
	.align		4
        /*003c*/ 	.byte	0x04, 0x1c
        /*003e*/ 	.short	(.L_53 - .L_52)


	//   ....[0]....
.L_52:
        /*0040*/ 	.word	0x00000080


	//   ....[1]....
        /*0044*/ 	.word	0x000001e0


	//----- nvinfo : EIATTR_CRS_STACK_SIZE
	.align		4
.L_53:
        /*0048*/ 	.byte	0x04, 0x1e
        /*004a*/ 	.short	(.L_55 - .L_54)
.L_54:
        /*004c*/ 	.word	0x00000000


	//----- nvinfo : EIATTR_CBANK_PARAM_SIZE
	.align		4
.L_55:
        /*0050*/ 	.byte	0x03, 0x19
        /*0052*/ 	.short	0x000c


	//----- nvinfo : EIATTR_PARAM_CBANK
	.align		4
        /*0054*/ 	.byte	0x04, 0x0a
        /*0056*/ 	.short	(.L_57 - .L_56)
	.align		4
.L_56:
        /*0058*/ 	.word	index@(.nv.constant0._Z33Max_Interleaved_Addressing_GlobalPfi)
        /*005c*/ 	.short	0x0380
        /*005e*/ 	.short	0x000c


	//----- nvinfo : EIATTR_SW_WAR
	.align		4
.L_57:
        /*0060*/ 	.byte	0x04, 0x36
        /*0062*/ 	.short	(.L_59 - .L_58)
.L_58:
        /*0064*/ 	.word	0x00000008
.L_59:


//--------------------- .nv.callgraph             --------------------------
	.section	.nv.callgraph,"",@"SHT_CUDA_CALLGRAPH"
	.align	4
	.sectionentsize	8
	.align		4
        /*0000*/ 	.word	0x00000000
	.align		4
        /*0004*/ 	.word	0xffffffff
	.align		4
        /*0008*/ 	.word	0x00000000
	.align		4
        /*000c*/ 	.word	0xfffffffe
	.align		4
        /*0010*/ 	.word	0x00000000
	.align		4
        /*0014*/ 	.word	0xfffffffd
	.align		4
        /*0018*/ 	.word	0x00000000
	.align		4
        /*001c*/ 	.word	0xfffffffc


//--------------------- .text._Z32Max_Sequential_Addressing_SharedPfi --------------------------
	.section	.text._Z32Max_Sequential_Addressing_SharedPfi,"ax",@progbits
	.align	128
        .global         _Z32Max_Sequential_Addressing_SharedPfi
        .type           _Z32Max_Sequential_Addressing_SharedPfi,@function
        .size           _Z32Max_Sequential_Addressing_SharedPfi,(.L_x_10 - _Z32Max_Sequential_Addressing_SharedPfi)
        .other          _Z32Max_Sequential_Addressing_SharedPfi,@"STO_CUDA_ENTRY STV_DEFAULT"
_Z32Max_Sequential_Addressing_SharedPfi:
.text._Z32Max_Sequential_Addressing_SharedPfi:
[----:B------:R-:W-:Y:S01]  /*0000*/  LDC R1, c[0x0][0x37c] ;  /* 0x0000df00ff017b82 */ /* 0x000fe20000000800 */
[----:B------:R-:W0:Y:S01]  /*0010*/  S2R R5, SR_CTAID.X ;  /* 0x0000000000057919 */ /* 0x000e220000002500 */
[----:B------:R-:W1:Y:S01]  /*0020*/  LDCU UR4, c[0x0][0x360] ;  /* 0x00006c00ff0477ac */ /* 0x000e620008000800 */
[----:B------:R-:W0:Y:S01]  /*0030*/  S2R R4, SR_TID.X ;  /* 0x0000000000047919 */ /* 0x000e220000002100 */
[----:B------:R-:W2:Y:S01]  /*0040*/  LDCU UR5, c[0x0][0x388] ;  /* 0x00007100ff0577ac */ /* 0x000ea20008000800 */
[----:B------:R-:W3:Y:S01]  /*0050*/  LDCU.64 UR6, c[0x0][0x358] ;  /* 0x00006b00ff0677ac */ /* 0x000ee20008000a00 */
[----:B-1----:R-:W-:Y:S02]  /*0060*/  IMAD.U32 R0, RZ, RZ, UR4 ;  /* 0x00000004ff007e24 */ /* 0x002fe4000f8e00ff */
[----:B0-----:R-:W-:-:S05]  /*0070*/  IMAD R5, R5, UR4, R4 ;  /* 0x0000000405057c24 */ /* 0x001fca000f8e0204 */
[C---:B--2---:R-:W-:Y:S02]  /*0080*/  ISETP.GE.AND P1, PT, R5.reuse, UR5, PT ;  /* 0x0000000505007c0c */ /* 0x044fe4000bf26270 */
[----:B------:R-:W-:-:S11]  /*0090*/  ISETP.NE.AND P0, PT, R5, RZ, PT ;  /* 0x000000ff0500720c */ /* 0x000fd60003f05270 */
[----:B---3--:R-:W-:Y:S05]  /*00a0*/  @P1 BRA `(.L_x_0) ;  /* 0x0000000000601947 */ /* 0x008fea0003800000 */
[----:B------:R-:W0:Y:S02]  /*00b0*/  LDC.64 R2, c[0x0][0x380] ;  /* 0x0000e000ff027b82 */ /* 0x000e240000000a00 */
[----:B0-----:R-:W-:-:S06]  /*00c0*/  IMAD.WIDE R2, R5, 0x4, R2 ;  /* 0x0000000405027825 */ /* 0x001fcc00078e0202 */
[----:B------:R-:W2:Y:S01]  /*00d0*/  LDG.E R2, desc[UR6][R2.64] ;  /* 0x0000000602027981 */ /* 0x000ea2000c1e1900 */
[----:B------:R-:W0:Y:S01]  /*00e0*/  S2UR UR5, SR_CgaCtaId ;  /* 0x00000000000579c3 */ /* 0x000e220000008800 */
[----:B------:R-:W-:Y:S01]  /*00f0*/  UMOV UR4, 0x400 ;  /* 0x0000040000047882 */ /* 0x000fe20000000000 */
[----:B------:R-:W-:Y:S01]  /*0100*/  ISETP.GE.U32.AND P1, PT, R0, 0x2, PT ;  /* 0x000000020000780c */ /* 0x000fe20003f26070 */
[----:B0-----:R-:W-:-:S06]  /*0110*/  ULEA UR4, UR5, UR4, 0x18 ;  /* 0x0000000405047291 */ /* 0x001fcc000f8ec0ff */
[----:B------:R-:W-:Y:S01]  /*0120*/  LEA R5, R4, UR4, 0x2 ;  /* 0x0000000404057c11 */ /* 0x000fe2000f8e10ff */
[----:B------:R-:W-:Y:S05]  /*0130*/  WARPSYNC.ALL ;  /* 0x0000000000007948 */ /* 0x000fea0003800000 */
[----:B--2---:R0:W-:Y:S01]  /*0140*/  STS [R5], R2 ;  /* 0x0000000205007388 */ /* 0x0041e20000000800 */
[----:B------:R-:W-:Y:S06]  /*0150*/  BAR.SYNC.DEFER_BLOCKING 0x0 ;  /* 0x0000000000007b1d */ /* 0x000fec0000010000 */
[----:B------:R-:W-:Y:S05]  /*0160*/  @!P1 BRA `(.L_x_0) ;  /* 0x0000000000309947 */ /* 0x000fea0003800000 */
.L_x_1:
[----:B------:R-:W-:-:S04]  /*0170*/  SHF.R.U32.HI R6, RZ, 0x1, R0 ;  /* 0x00000001ff067819 */ /* 0x000fc80000011600 */
[----:B------:R-:W-:-:S13]  /*0180*/  ISETP.GE.U32.AND P1, PT, R4, R6, PT ;  /* 0x000000060400720c */ /* 0x000fda0003f26070 */
[----:B------:R-:W-:Y:S01]  /*0190*/  @!P1 IMAD R3, R6, 0x4, R5 ;  /* 0x0000000406039824 */ /* 0x000fe200078e0205 */
[----:B0-----:R-:W-:Y:S05]  /*01a0*/  @!P1 LDS R2, [R5] ;  /* 0x0000000005029984 */ /* 0x001fea0000000800 */
[----:B------:R-:W0:Y:S02]  /*01b0*/  @!P1 LDS R3, [R3] ;  /* 0x0000000003039984 */ /* 0x000e240000000800 */
[----:B0-----:R-:W-:-:S04]  /*01c0*/  @!P1 FSETP.GEU.AND P2, PT, R2, R3, PT ;  /* 0x000000030200920b */ /* 0x001fc80003f4e000 */
[----:B------:R-:W-:-:S05]  /*01d0*/  @!P1 FSEL R2, R3, R2, !P2 ;  /* 0x0000000203029208 */ /* 0x000fca0005000000 */
[----:B------:R1:W-:Y:S01]  /*01e0*/  @!P1 STS [R5], R2 ;  /* 0x0000000205009388 */ /* 0x0003e20000000800 */
[----:B------:R-:W-:Y:S01]  /*01f0*/  BAR.SYNC.DEFER_BLOCKING 0x0 ;  /* 0x0000000000007b1d */ /* 0x000fe20000010000 */
[----:B------:R-:W-:Y:S01]  /*0200*/  ISETP.GT.U32.AND P1, PT, R0, 0x3, PT ;  /* 0x000000030000780c */ /* 0x000fe20003f24070 */
[----:B------:R-:W-:-:S12]  /*0210*/  IMAD.MOV.U32 R0, RZ, RZ, R6 ;  /* 0x000000ffff007224 */ /* 0x000fd800078e0006 */
[----:B-1----:R-:W-:Y:S05]  /*0220*/  @P1 BRA `(.L_x_1) ;  /* 0xfffffffc00d01947 */ /* 0x002fea000383ffff */
.L_x_0:
[----:B------:R-:W-:Y:S05]  /*0230*/  @P0 EXIT ;  /* 0x000000000000094d */ /* 0x000fea0003800000 */
[----:B------:R-:W1:Y:S01]  /*0240*/  S2UR UR5, SR_CgaCtaId ;  /* 0x00000000000579c3 */ /* 0x000e620000008800 */
[----:B------:R-:W-:-:S07]  /*0250*/  UMOV UR4, 0x400 ;  /* 0x0000040000047882 */ /* 0x000fce0000000000 */
[----:B0-----:R-:W0:Y:S01]  /*0260*/  LDC.64 R2, c[0x0][0x380] ;  /* 0x0000e000ff027b82 */ /* 0x001e220000000a00 */
[----:B-1----:R-:W-:-:S09]  /*0270*/  ULEA UR4, UR5, UR4, 0x18 ;  /* 0x0000000405047291 */ /* 0x002fd2000f8ec0ff */
[----:B------:R-:W0:Y:S04]  /*0280*/  LDS R5, [UR4] ;  /* 0x00000004ff057984 */ /* 0x000e280008000800 */
[----:B0-----:R-:W-:Y:S01]  /*0290*/  STG.E desc[UR6][R2.64], R5 ;  /* 0x0000000502007986 */ /* 0x001fe2000c101906 */
[----:B------:R-:W-:Y:S05]  /*02a0*/  EXIT ;  /* 0x000000000000794d */ /* 0x000fea0003800000 */
.L_x_2:
[----:B------:R-:W-:-:S00]  /*02b0*/  BRA `(.L_x_2) ;  /* 0xfffffffc00fc7947 */ /* 0x000fc0000383ffff */
[----:B------:R-:W-:-:S00]  /*02c0*/  NOP ;  /* 0x0000000000007918 */ /* 0x000fc00000000000 */
        /* <DEDUP_REMOVED lines=11> */
.L_x_10:


//--------------------- .text._Z33Max_Interleaved_Addressing_SharedPfi --------------------------
	.section	.text._Z33Max_Interleaved_Addressing_SharedPfi,"ax",@progbits
	.align	128
        .global         _Z33Max_Interleaved_Addressing_SharedPfi
        .type           _Z33Max_Interleaved_Addressing_SharedPfi,@function
        .size           _Z33Max_Interleaved_Addressing_SharedPfi,(.L_x_11 - _Z33Max_Interleaved_Addressing_SharedPfi)
        .other          _Z33Max_Interleaved_Addressing_SharedPfi,@"STO_CUDA_ENTRY STV_DEFAULT"
_Z33Max_Interleaved_Addressing_SharedPfi:
.text._Z33Max_Interleaved_Addressing_SharedPfi:
[----:B------:R-:W-:Y:S01]  /*0000*/  LDC R1, c[0x0][0x37c] ;  /* 0x0000df00ff017b82 */ /* 0x000fe20000000800 */
[----:B------:R-:W0:Y:S01]  /*0010*/  S2R R5, SR_CTAID.X ;  /* 0x0000000000057919 */ /* 0x000e220000002500 */
[----:B------:R-:W0:Y:S01]  /*0020*/  LDCU UR8, c[0x0][0x360] ;  /* 0x00006c00ff0877ac */ /* 0x000e220008000800 */
[----:B------:R-:W0:Y:S01]  /*0030*/  S2R R6, SR_TID.X ;  /* 0x0000000000067919 */ /* 0x000e220000002100 */
[----:B------:R-:W1:Y:S01]  /*0040*/  LDCU UR4, c[0x0][0x388] ;  /* 0x00007100ff0477ac */ /* 0x000e620008000800 */
[----:B------:R-:W2:Y:S01]  /*0050*/  LDCU.64 UR6, c[0x0][0x358] ;  /* 0x00006b00ff0677ac */ /* 0x000ea20008000a00 */
[----:B0-----:R-:W-:-:S05]  /*0060*/  IMAD R5, R5, UR8, R6 ;  /* 0x0000000805057c24 */ /* 0x001fca000f8e0206 */
[----:B-1----:R-:W-:-:S13]  /*0070*/  ISETP.GE.AND P0, PT, R5, UR4, PT ;  /* 0x0000000405007c0c */ /* 0x002fda000bf06270 */
[----:B--2---:R-:W-:Y:S05]  /*0080*/  @P0 BRA `(.L_x_3) ;  /* 0x0000000000680947 */ /* 0x004fea0003800000 */
[----:B------:R-:W0:Y:S02]  /*0090*/  LDC.64 R2, c[0x0][0x380] ;  /* 0x0000e000ff027b82 */ /* 0x000e240000000a00 */
[----:B0-----:R-:W-:-:S06]  /*00a0*/  IMAD.WIDE R2, R5, 0x4, R2 ;  /* 0x0000000405027825 */ /* 0x001fcc00078e0202 */
[----:B------:R-:W2:Y:S01]  /*00b0*/  LDG.E R2, desc[UR6][R2.64] ;  /* 0x0000000602027981 */ /* 0x000ea2000c1e1900 */
[----:B------:R-:W0:Y:S01]  /*00c0*/  S2UR UR5, SR_CgaCtaId ;  /* 0x00000000000579c3 */ /* 0x000e220000008800 */
[----:B------:R-:W-:Y:S02]  /*00d0*/  UMOV UR4, 0x400 ;  /* 0x0000040000047882 */ /* 0x000fe40000000000 */
[----:B0-----:R-:W-:-:S06]  /*00e0*/  ULEA UR4, UR5, UR4, 0x18 ;  /* 0x0000000405047291 */ /* 0x001fcc000f8ec0ff */
[----:B------:R-:W-:Y:S01]  /*00f0*/  LEA R7, R6, UR4, 0x2 ;  /* 0x0000000406077c11 */ /* 0x000fe2000f8e10ff */
[----:B------:R-:W-:Y:S05]  /*0100*/  WARPSYNC.ALL ;  /* 0x0000000000007948 */ /* 0x000fea0003800000 */
[----:B------:R-:W-:Y:S01]  /*0110*/  UISETP.GE.U32.AND UP0, UPT, UR8, 0x2, UPT ;  /* 0x000000020800788c */ /* 0x000fe2000bf06070 */
[----:B--2---:R0:W-:Y:S01]  /*0120*/  STS [R7], R2 ;  /* 0x0000000207007388 */ /* 0x0041e20000000800 */
[----:B------:R-:W-:Y:S07]  /*0130*/  BAR.SYNC.DEFER_BLOCKING 0x0 ;  /* 0x0000000000007b1d */ /* 0x000fee0000010000 */
[----:B------:R-:W-:Y:S05]  /*0140*/  BRA.U !UP0, `(.L_x_3) ;  /* 0x0000000108387547 */ /* 0x000fea000b800000 */
[----:B------:R-:W-:-:S07]  /*0150*/  IMAD.MOV.U32 R0, RZ, RZ, 0x1 ;  /* 0x00000001ff007424 */ /* 0x000fce00078e00ff */
.L_x_4:
[----:B------:R-:W-:-:S04]  /*0160*/  IMAD.SHL.U32 R8, R0, 0x2, RZ ;  /* 0x0000000200087824 */ /* 0x000fc800078e00ff */
[----:B0-----:R-:W-:-:S05]  /*0170*/  VIADD R2, R8, 0xffffffff ;  /* 0xffffffff08027836 */ /* 0x001fca0000000000 */
[----:B------:R-:W-:-:S13]  /*0180*/  LOP3.LUT P0, RZ, R2, R6, RZ, 0xc0, !PT ;  /* 0x0000000602ff7212 */ /* 0x000fda000780c0ff */
[----:B------:R-:W-:Y:S02]  /*0190*/  @!P0 IMAD R2, R0, 0x4, R7 ;  /* 0x0000000400028824 */ /* 0x000fe400078e0207 */
[----:B------:R-:W-:Y:S04]  /*01a0*/  @!P0 LDS R0, [R7] ;  /* 0x0000000007008984 */ /* 0x000fe80000000800 */
[----:B------:R-:W0:Y:S02]  /*01b0*/  @!P0 LDS R3, [R2] ;  /* 0x0000000002038984 */ /* 0x000e240000000800 */
[----:B0-----:R-:W-:-:S04]  /*01c0*/  @!P0 FSETP.GEU.AND P1, PT, R0, R3, PT ;  /* 0x000000030000820b */ /* 0x001fc80003f2e000 */
[----:B------:R-:W-:Y:S01]  /*01d0*/  @!P0 FSEL R4, R3, R0, !P1 ;  /* 0x0000000003048208 */ /* 0x000fe20004800000 */
[----:B------:R-:W-:-:S04]  /*01e0*/  IMAD.MOV.U32 R0, RZ, RZ, R8 ;  /* 0x000000ffff007224 */ /* 0x000fc800078e0008 */
[----:B------:R1:W-:Y:S01]  /*01f0*/  @!P0 STS [R7], R4 ;  /* 0x0000000407008388 */ /* 0x0003e20000000800 */
[----:B------:R-:W-:Y:S01]  /*0200*/  BAR.SYNC.DEFER_BLOCKING 0x0 ;  /* 0x0000000000007b1d */ /* 0x000fe20000010000 */
[----:B------:R-:W-:-:S13]  /*0210*/  ISETP.GE.U32.AND P0, PT, R8, UR8, PT ;  /* 0x0000000808007c0c */ /* 0x000fda000bf06070 */
[----:B-1----:R-:W-:Y:S05]  /*0220*/  @!P0 BRA `(.L_x_4) ;  /* 0xfffffffc00cc8947 */ /* 0x002fea000383ffff */
.L_x_3:
[----:B------:R-:W-:-:S13]  /*0230*/  ISETP.NE.AND P0, PT, R5, RZ, PT ;  /* 0x000000ff0500720c */ /* 0x000fda0003f05270 */
        /* <DEDUP_REMOVED lines=8> */
.L_x_5:
        /* <DEDUP_REMOVED lines=12> */
.L_x_11:


//--------------------- .text._Z33Max_Interleaved_Addressing_GlobalPfi --------------------------
	.section	.text._Z33Max_Interleaved_Addressing_GlobalPfi,"ax",@progbits
	.align	128
        .global         _Z33Max_Interleaved_Addressing_GlobalPfi
        .type           _Z33Max_Interleaved_Addressing_GlobalPfi,@function
        .size           _Z33Max_Interleaved_Addressing_GlobalPfi,(.L_x_12 - _Z33Max_Interleaved_Addressing_GlobalPfi)
        .other          _Z33Max_Interleaved_Addressing_GlobalPfi,@"STO_CUDA_ENTRY STV_DEFAULT"
_Z33Max_Interleaved_Addressing_GlobalPfi:
.text._Z33Max_Interleaved_Addressing_GlobalPfi:
[----:B------:R-:W-:Y:S01]  /*0000*/  LDC R1, c[0x0][0x37c] ;  /* 0x0000df00ff017b82 */ /* 0x000fe20000000800 */
[----:B------:R-:W0:Y:S07]  /*0010*/  S2R R7, SR_CTAID.X ;  /* 0x0000000000077919 */ /* 0x000e2e0000002500 */
[----:B------:R-:W1:Y:S01]  /*0020*/  LDC R2, c[0x0][0x388] ;  /* 0x0000e200ff027b82 */ /* 0x000e620000000800 */
[----:B------:R-:W0:Y:S01]  /*0030*/  LDCU UR4, c[0x0][0x360] ;  /* 0x00006c00ff0477ac */ /* 0x000e220008000800 */
[----:B------:R-:W0:Y:S01]  /*0040*/  S2R R0, SR_TID.X ;  /* 0x0000000000007919 */ /* 0x000e220000002100 */
[----:B-1----:R-:W-:Y:S01]  /*0050*/  ISETP.GE.AND P0, PT, R2, 0x2, PT ;  /* 0x000000020200780c */ /* 0x002fe20003f06270 */
[----:B0-----:R-:W-:-:S05]  /*0060*/  IMAD R7, R7, UR4, R0 ;  /* 0x0000000407077c24 */ /* 0x001fca000f8e0200 */
[----:B------:R-:W-:-:S13]  /*0070*/  ISETP.GE.OR P0, PT, R7, R2, !P0 ;  /* 0x000000020700720c */ /* 0x000fda0004706670 */
[----:B------:R-:W-:Y:S05]  /*0080*/  @P0 EXIT ;  /* 0x000000000000094d */ /* 0x000fea0003800000 */
[----:B------:R-:W0:Y:S01]  /*0090*/  LDC.64 R2, c[0x0][0x380] ;  /* 0x0000e000ff027b82 */ /* 0x000e220000000a00 */
[----:B------:R-:W-:Y:S01]  /*00a0*/  IMAD.MOV.U32 R5, RZ, RZ, 0x1 ;  /* 0x00000001ff057424 */ /* 0x000fe200078e00ff */
[----:B------:R-:W1:Y:S01]  /*00b0*/  LDCU.64 UR4, c[0x0][0x358] ;  /* 0x00006b00ff0477ac */ /* 0x000e620008000a00 */
[----:B------:R-:W2:Y:S02]  /*00c0*/  LDCU UR6, c[0x0][0x388] ;  /* 0x00007100ff0677ac */ /* 0x000ea40008000800 */
[----:B012---:R-:W-:-:S07]  /*00d0*/  IMAD.WIDE R2, R7, 0x4, R2 ;  /* 0x0000000407027825 */ /* 0x007fce00078e0202 */
.L_x_8:
[----:B------:R-:W-:Y:S01]  /*00e0*/  IMAD.SHL.U32 R6, R5, 0x2, RZ ;  /* 0x0000000205067824 */ /* 0x000fe200078e00ff */
[----:B------:R-:W-:Y:S04]  /*00f0*/  BSSY.RECONVERGENT B0, `(.L_x_6) ;  /* 0x000000a000007945 */ /* 0x000fe80003800200 */
[----:B------:R-:W-:-:S04]  /*0100*/  IADD3 R0, PT, PT, R6, -0x1, RZ ;  /* 0xffffffff06007810 */ /* 0x000fc80007ffe0ff */
[----:B------:R-:W-:-:S13]  /*0110*/  LOP3.LUT P0, RZ, R0, R7, RZ, 0xc0, !PT ;  /* 0x0000000700ff7212 */ /* 0x000fda000780c0ff */
[----:B0-----:R-:W-:Y:S05]  /*0120*/  @P0 BRA `(.L_x_7) ;  /* 0x0000000000180947 */ /* 0x001fea0003800000 */
[----:B------:R-:W-:Y:S01]  /*0130*/  IMAD.WIDE R4, R5, 0x4, R2 ;  /* 0x0000000405047825 */ /* 0x000fe200078e0202 */
[----:B------:R-:W2:Y:S05]  /*0140*/  LDG.E R0, desc[UR4][R2.64] ;  /* 0x0000000402007981 */ /* 0x000eaa000c1e1900 */
[----:B------:R-:W2:Y:S02]  /*0150*/  LDG.E R5, desc[UR4][R4.64] ;  /* 0x0000000404057981 */ /* 0x000ea4000c1e1900 */
[----:B--2---:R-:W-:-:S04]  /*0160*/  FSETP.GEU.AND P0, PT, R0, R5, PT ;  /* 0x000000050000720b */ /* 0x004fc80003f0e000 */
[----:B------:R-:W-:-:S05]  /*0170*/  FSEL R9, R5, R0, !P0 ;  /* 0x0000000005097208 */ /* 0x000fca0004000000 */
[----:B------:R0:W-:Y:S04]  /*0180*/  STG.E desc[UR4][R2.64], R9 ;  /* 0x0000000902007986 */ /* 0x0001e8000c101904 */
.L_x_7:
[----:B------:R-:W-:Y:S05]  /*0190*/  BSYNC.RECONVERGENT B0 ;  /* 0x0000000000007941 */ /* 0x000fea0003800200 */
.L_x_6:
[----:B------:R-:W-:Y:S01]  /*01a0*/  BAR.SYNC.DEFER_BLOCKING 0x0 ;  /* 0x0000000000007b1d */ /* 0x000fe20000010000 */
[----:B------:R-:W-:Y:S01]  /*01b0*/  ISETP.GE.AND P0, PT, R6, UR6, PT ;  /* 0x0000000606007c0c */ /* 0x000fe2000bf06270 */
[----:B------:R-:W-:-:S12]  /*01c0*/  IMAD.MOV.U32 R5, RZ, RZ, R6 ;  /* 0x000000ffff057224 */ /* 0x000fd800078e0006 */
[----:B------:R-:W-:Y:S05]  /*01d0*/  @!P0 BRA `(.L_x_8) ;  /* 0xfffffffc00c08947 */ /* 0x000fea000383ffff */
[----:B------:R-:W-:Y:S05]  /*01e0*/  EXIT ;  /* 0x000000000000794d */ /* 0x000fea0003800000 */
.L_x_9:
        /* <DEDUP_REMOVED lines=9> */
.L_x_12:


//--------------------- .nv.shared._Z32Max_Sequential_Addressing_SharedPfi --------------------------
	.section	.nv.shared._Z32Max_Sequential_Addressing_SharedPfi,"aw",@nobits
	.sectionflags	@""
	.align	4
.nv.shared._Z32Max_Sequential_Addressing_SharedPfi:
	.zero		5120


//--------------------- .nv.shared.reserved.0     --------------------------
	.section	.nv.shared.reserved.0,"aw",@nobits
	.weak		__nv_reservedSMEM_offset_0_alias
	.size		__nv_reservedSMEM_offset_0_alias, 0, 64
	.other		__nv_reservedSMEM_offset_0_alias,@"STO_CUDA_RESERVED_SHARED STV_DEFAULT"
__nv_reservedSMEM_offset_0_alias:
	.zero		0
	.zero		64


//--------------------- .nv.shared._Z33Max_Interleaved_Addressing_SharedPfi --------------------------
	.section	.nv.shared._Z33Max_Interleaved_Addressing_SharedPfi,"aw",@nobits
	.sectionflags	@""
	.align	4
.nv.shared._Z33Max_Interleaved_Addressing_SharedPfi:
	.zero		5120


//--------------------- .nv.constant0._Z32Max_Sequential_Addressing_SharedPfi --------------------------
	.section	.nv.constant0._Z32Max_Sequential_Addressing_SharedPfi,"a",@progbits
	.sectionflags	@""
	.align	4
.nv.constant0._Z32Max_Sequential_Addressing_SharedPfi:
	.zero		908


//--------------------- .nv.constant0._Z33Max_Interleaved_Addressing_SharedPfi --------------------------
	.section	.nv.constant0._Z33Max_Interleaved_Addressing_SharedPfi,"a",@progbits
	.sectionflags	@""
	.align	4
.nv.constant0._Z33Max_Interleaved_Addressing_SharedPfi:
	.zero		908


//--------------------- .nv.constant0._Z33Max_Interleaved_Addressing_GlobalPfi --------------------------
	.section	.nv.constant0._Z33Max_Interleaved_Addressing_GlobalPfi,"a",@progbits
	.sectionflags	@""
	.align	4
.nv.constant0._Z33Max_Interleaved_Addressing_GlobalPfi:
	.zero		908


//--------------------- SYMBOLS --------------------------

	.type		.nv.reservedSmem.offset0,@object
	.size		.nv.reservedSmem.offset0,0x4
	.type		.nv.reservedSmem.cap,@object
	.size		.nv.reservedSmem.cap,0x4
